//
// Generated by NVIDIA NVVM Compiler
//
// Compiler Build ID: CL-36424714
// Cuda compilation tools, release 13.0, V13.0.88
// Based on NVVM 20.0.0
//

.version 9.0
.target sm_100
.address_size 64

	// .globl	_Z14DiagonalMatMulPKfS0_Pfmm

.visible .entry _Z14DiagonalMatMulPKfS0_Pfmm(
	.param .u64 .ptr .align 1 _Z14DiagonalMatMulPKfS0_Pfmm_param_0,
	.param .u64 .ptr .align 1 _Z14DiagonalMatMulPKfS0_Pfmm_param_1,
	.param .u64 .ptr .align 1 _Z14DiagonalMatMulPKfS0_Pfmm_param_2,
	.param .u64 _Z14DiagonalMatMulPKfS0_Pfmm_param_3,
	.param .u64 _Z14DiagonalMatMulPKfS0_Pfmm_param_4
)
{
	.reg .pred 	%p<4>;
	.reg .b32 	%r<10>;
	.reg .b32 	%f<4>;
	.reg .b64 	%rd<18>;

	ld.param.u64 	%rd3, [_Z14DiagonalMatMulPKfS0_Pfmm_param_0];
	ld.param.u64 	%rd4, [_Z14DiagonalMatMulPKfS0_Pfmm_param_1];
	ld.param.u64 	%rd5, [_Z14DiagonalMatMulPKfS0_Pfmm_param_2];
	ld.param.u64 	%rd7, [_Z14DiagonalMatMulPKfS0_Pfmm_param_3];
	ld.param.u64 	%rd8, [_Z14DiagonalMatMulPKfS0_Pfmm_param_4];
	mov.u32 	%r1, %ctaid.x;
	mov.u32 	%r2, %ntid.x;
	mov.u32 	%r3, %tid.x;
	mad.lo.s32 	%r4, %r1, %r2, %r3;
	mov.u32 	%r5, %ctaid.y;
	mov.u32 	%r6, %ntid.y;
	mov.u32 	%r7, %tid.y;
	mad.lo.s32 	%r8, %r5, %r6, %r7;
	cvt.s64.s32 	%rd1, %r4;
	setp.le.u64 	%p1, %rd7, %rd1;
	cvt.u64.u32 	%rd2, %r8;
	setp.le.u64 	%p2, %rd8, %rd2;
	or.pred  	%p3, %p1, %p2;
	@%p3 bra 	$L__BB0_2;
	cvta.to.global.u64 	%rd9, %rd3;
	cvta.to.global.u64 	%rd10, %rd4;
	cvta.to.global.u64 	%rd11, %rd5;
	shl.b64 	%rd12, %rd1, 2;
	add.s64 	%rd13, %rd9, %rd12;
	ld.global.f32 	%f1, [%rd13];
	mad.lo.s64 	%rd14, %rd8, %rd1, %rd2;
	shl.b64 	%rd15, %rd14, 2;
	add.s64 	%rd16, %rd10, %rd15;
	ld.global.f32 	%f2, [%rd16];
	mul.f32 	%f3, %f1, %f2;
	add.s64 	%rd17, %rd11, %rd15;
	st.global.f32 	[%rd17], %f3;
$L__BB0_2:
	ret;

}


// ===== COMPILED SASS (sm_100) =====

	.target	sm_100

	.elftype	@"ET_EXEC"


//--------------------- .note.nv.tkinfo           --------------------------
	.section	.note.nv.tkinfo,"",@"SHT_NOTE"
	.sectionflags	@"SHF_NOTE_NV_TKINFO"
	.tkinfo
        /*0018*/ 	.word	0x00000002
        /*0030*/ 	.string	""
        /*0030*/ 	.string	"ptxas"
        /*0030*/ 	.string	"Cuda compilation tools, release 13.0, V13.0.88"
        /*0030*/ 	.string	"Build cuda_13.0.r13.0/compiler.36424714_0"
        /*0030*/ 	.string	"-arch sm_100 -m 64 "



//--------------------- .note.nv.cuinfo           --------------------------
	.section	.note.nv.cuinfo,"",@"SHT_NOTE"
	.sectionflags	@"SHF_NOTE_NV_CUINFO"
        /*0018*/ 	.short	0x0002
        /*001a*/ 	.short	0x0064
        /*001c*/ 	.short	0x0082
	.zero		2


//--------------------- .nv.info                  --------------------------
	.section	.nv.info,"",@"SHT_CUDA_INFO"
	.align	4


	//----- nvinfo : EIATTR_REGCOUNT
	.align		4
        /*0000*/ 	.byte	0x04, 0x2f
        /*0002*/ 	.short	(.L_1 - .L_0)
	.align		4
.L_0:
        /*0004*/ 	.word	index@(_Z14DiagonalMatMulPKfS0_Pfmm)
        /*0008*/ 	.word	0x0000000c


	//----- nvinfo : EIATTR_FRAME_SIZE
	.align		4
.L_1:
        /*000c*/ 	.byte	0x04, 0x11
        /*000e*/ 	.short	(.L_3 - .L_2)
	.align		4
.L_2:
        /*0010*/ 	.word	index@(_Z14DiagonalMatMulPKfS0_Pfmm)
        /*0014*/ 	.word	0x00000000


	//----- nvinfo : EIATTR_MIN_STACK_SIZE
	.align		4
.L_3:
        /*0018*/ 	.byte	0x04, 0x12
        /*001a*/ 	.short	(.L_5 - .L_4)
	.align		4
.L_4:
        /*001c*/ 	.word	index@(_Z14DiagonalMatMulPKfS0_Pfmm)
        /*0020*/ 	.word	0x00000000
.L_5:


//--------------------- .nv.compat                --------------------------
	.section	.nv.compat,"",@"SHT_CUDA_COMPAT_INFO"
	.align	4
        /*0000*/ 	.byte	0x02, 0x09, 0x00, 0x00, 0x02, 0x02, 0x01, 0x00, 0x02, 0x05, 0x05, 0x00, 0x03, 0x07, 0x01, 0x01
        /*0010*/ 	.byte	0x02, 0x03, 0x00, 0x00, 0x02, 0x06, 0x01, 0x00, 0x04, 0x0b, 0x08, 0x00, 0x09, 0x00, 0x00, 0x00
        /*0020*/ 	.byte	0x00, 0x00, 0x00, 0x00


//--------------------- .nv.info._Z14DiagonalMatMulPKfS0_Pfmm --------------------------
	.section	.nv.info._Z14DiagonalMatMulPKfS0_Pfmm,"",@"SHT_CUDA_INFO"
	.sectionflags	@""
	.align	4


	//----- nvinfo : EIATTR_CUDA_API_VERSION
	.align		4
        /*0000*/ 	.byte	0x04, 0x37
        /*0002*/ 	.short	(.L_7 - .L_6)
.L_6:
        /*0004*/ 	.word	0x00000082


	//----- nvinfo : EIATTR_KPARAM_INFO
	.align		4
.L_7:
        /*0008*/ 	.byte	0x04, 0x17
        /*000a*/ 	.short	(.L_9 - .L_8)
.L_8:
        /*000c*/ 	.word	0x00000000
        /*0010*/ 	.short	0x0004
        /*0012*/ 	.short	0x0020
        /*0014*/ 	.byte	0x00, 0xf0, 0x21, 0x00


	//----- nvinfo : EIATTR_KPARAM_INFO
	.align		4
.L_9:
        /*0018*/ 	.byte	0x04, 0x17
        /*001a*/ 	.short	(.L_11 - .L_10)
.L_10:
        /*001c*/ 	.word	0x00000000
        /*0020*/ 	.short	0x0003
        /*0022*/ 	.short	0x0018
        /*0024*/ 	.byte	0x00, 0xf0, 0x21, 0x00


	//----- nvinfo : EIATTR_KPARAM_INFO
	.align		4
.L_11:
        /*0028*/ 	.byte	0x04, 0x17
        /*002a*/ 	.short	(.L_13 - .L_12)
.L_12:
        /*002c*/ 	.word	0x00000000
        /*0030*/ 	.short	0x0002
        /*0032*/ 	.short	0x0010
        /*0034*/ 	.byte	0x00, 0xf5, 0x21, 0x00


	//----- nvinfo : EIATTR_KPARAM_INFO
	.align		4
.L_13:
        /*0038*/ 	.byte	0x04, 0x17
        /*003a*/ 	.short	(.L_15 - .L_14)
.L_14:
        /*003c*/ 	.word	0x00000000
        /*0040*/ 	.short	0x0001
        /*0042*/ 	.short	0x0008
        /*0044*/ 	.byte	0x00, 0xf5, 0x21, 0x00


	//----- nvinfo : EIATTR_KPARAM_INFO
	.align		4
.L_15:
        /*0048*/ 	.byte	0x04, 0x17
        /*004a*/ 	.short	(.L_17 - .L_16)
.L_16:
        /*004c*/ 	.word	0x00000000
        /*0050*/ 	.short	0x0000
        /*0052*/ 	.short	0x0000
        /*0054*/ 	.byte	0x00, 0xf5, 0x21, 0x00


	//----- nvinfo : EIATTR_SPARSE_MMA_MASK
	.align		4
.L_17:
        /*0058*/ 	.byte	0x03, 0x50
        /*005a*/ 	.short	0x0000


	//----- nvinfo : EIATTR_MAXREG_COUNT
	.align		4
        /*005c*/ 	.byte	0x03, 0x1b
        /*005e*/ 	.short	0x00ff


	//----- nvinfo : EIATTR_MERCURY_ISA_VERSION
	.align		4
        /*0060*/ 	.byte	0x03, 0x5f
        /*0062*/ 	.short	0x0101


	//----- nvinfo : EIATTR_VRC_CTA_INIT_COUNT
	.align		4
        /*0064*/ 	.byte	0x02, 0x4a
	.zero		1
	.zero		1


	//----- nvinfo : EIATTR_EXIT_INSTR_OFFSETS
	.align		4
        /*0068*/ 	.byte	0x04, 0x1c
        /*006a*/ 	.short	(.L_19 - .L_18)


	//   ....[0]....
.L_18:
        /*006c*/ 	.word	0x00000100


	//   ....[1]....
        /*0070*/ 	.word	0x00000250


	//----- nvinfo : EIATTR_CBANK_PARAM_SIZE
	.align		4
.L_19:
        /*0074*/ 	.byte	0x03, 0x19
        /*0076*/ 	.short	0x0028


	//----- nvinfo : EIATTR_PARAM_CBANK
	.align		4
        /*0078*/ 	.byte	0x04, 0x0a
        /*007a*/ 	.short	(.L_21 - .L_20)
	.align		4
.L_20:
        /*007c*/ 	.word	index@(.nv.constant0._Z14DiagonalMatMulPKfS0_Pfmm)
        /*0080*/ 	.short	0x0380
        /*0082*/ 	.short	0x0028


	//----- nvinfo : EIATTR_SW_WAR
	.align		4
.L_21:
        /*0084*/ 	.byte	0x04, 0x36
        /*0086*/ 	.short	(.L_23 - .L_22)
.L_22:
        /*0088*/ 	.word	0x00000008
.L_23:


//--------------------- .nv.callgraph             --------------------------
	.section	.nv.callgraph,"",@"SHT_CUDA_CALLGRAPH"
	.align	4
	.sectionentsize	8
	.align		4
        /*0000*/ 	.word	0x00000000
	.align		4
        /*0004*/ 	.word	0xffffffff
	.align		4
        /*0008*/ 	.word	0x00000000
	.align		4
        /*000c*/ 	.word	0xfffffffe
	.align		4
        /*0010*/ 	.word	0x00000000
	.align		4
        /*0014*/ 	.word	0xfffffffd
	.align		4
        /*0018*/ 	.word	0x00000000
	.align		4
        /*001c*/ 	.word	0xfffffffc


//--------------------- .text._Z14DiagonalMatMulPKfS0_Pfmm --------------------------
	.section	.text._Z14DiagonalMatMulPKfS0_Pfmm,"ax",@progbits
	.align	128
        .global         _Z14DiagonalMatMulPKfS0_Pfmm
        .type           _Z14DiagonalMatMulPKfS0_Pfmm,@function
        .size           _Z14DiagonalMatMulPKfS0_Pfmm,(.L_x_1 - _Z14DiagonalMatMulPKfS0_Pfmm)
        .other          _Z14DiagonalMatMulPKfS0_Pfmm,@"STO_CUDA_ENTRY STV_DEFAULT"
_Z14DiagonalMatMulPKfS0_Pfmm:
.text._Z14DiagonalMatMulPKfS0_Pfmm:
[----:B------:R-:W-:Y:S01]  /*0000*/  LDC R1, c[0x0][0x37c] ;  /* 0x0000df00ff017b82 */ /* 0x000fe20000000800 */
[----:B------:R-:W0:Y:S07]  /*0010*/  S2R R5, SR_TID.Y ;  /* 0x0000000000057919 */ /* 0x000e2e0000002200 */
[----:B------:R-:W1:Y:S01]  /*0020*/  LDC R3, c[0x0][0x360] ;  /* 0x0000d800ff037b82 */ /* 0x000e620000000800 */
[----:B------:R-:W2:Y:S01]  /*0030*/  LDCU.64 UR6, c[0x0][0x3a0] ;  /* 0x00007400ff0677ac */ /* 0x000ea20008000a00 */
[----:B------:R-:W1:Y:S01]  /*0040*/  S2R R0, SR_TID.X ;  /* 0x0000000000007919 */ /* 0x000e620000002100 */
[----:B------:R-:W3:Y:S05]  /*0050*/  LDCU.64 UR8, c[0x0][0x398] ;  /* 0x00007300ff0877ac */ /* 0x000eea0008000a00 */
[----:B------:R-:W0:Y:S08]  /*0060*/  S2UR UR5, SR_CTAID.Y ;  /* 0x00000000000579c3 */ /* 0x000e300000002600 */
[----:B------:R-:W0:Y:S08]  /*0070*/  LDC R4, c[0x0][0x364] ;  /* 0x0000d900ff047b82 */ /* 0x000e300000000800 */
[----:B------:R-:W1:Y:S01]  /*0080*/  S2UR UR4, SR_CTAID.X ;  /* 0x00000000000479c3 */ /* 0x000e620000002500 */
[----:B0-----:R-:W-:-:S05]  /*0090*/  IMAD R4, R4, UR5, R5 ;  /* 0x0000000504047c24 */ /* 0x001fca000f8e0205 */
[----:B--2---:R-:W-:Y:S01]  /*00a0*/  ISETP.GE.U32.AND P1, PT, R4, UR6, PT ;  /* 0x0000000604007c0c */ /* 0x004fe2000bf26070 */
[----:B-1----:R-:W-:-:S03]  /*00b0*/  IMAD R3, R3, UR4, R0 ;  /* 0x0000000403037c24 */ /* 0x002fc6000f8e0200 */
[----:B------:R-:W-:Y:S02]  /*00c0*/  ISETP.GE.U32.AND.EX P1, PT, RZ, UR7, PT, P1 ;  /* 0x00000007ff007c0c */ /* 0x000fe4000bf26110 */
[----:B---3--:R-:W-:Y:S02]  /*00d0*/  ISETP.GE.U32.AND P0, PT, R3, UR8, PT ;  /* 0x0000000803007c0c */ /* 0x008fe4000bf06070 */
[----:B------:R-:W-:-:S04]  /*00e0*/  SHF.R.S32.HI R0, RZ, 0x1f, R3 ;  /* 0x0000001fff007819 */ /* 0x000fc80000011403 */
[----:B------:R-:W-:-:S13]  /*00f0*/  ISETP.GE.U32.OR.EX P0, PT, R0, UR9, P1, P0 ;  /* 0x0000000900007c0c */ /* 0x000fda0008f06500 */
[----:B------:R-:W-:Y:S05]  /*0100*/  @P0 EXIT ;  /* 0x000000000000094d */ /* 0x000fea0003800000 */
[----:B------:R-:W0:Y:S01]  /*0110*/  LDCU.128 UR8, c[0x0][0x380] ;  /* 0x00007000ff0877ac */ /* 0x000e220008000c00 */
[----:B------:R-:W-:Y:S02]  /*0120*/  IMAD R2, R0, UR6, RZ ;  /* 0x0000000600027c24 */ /* 0x000fe4000f8e02ff */
[----:B------:R-:W-:Y:S01]  /*0130*/  IMAD.MOV.U32 R5, RZ, RZ, RZ ;  /* 0x000000ffff057224 */ /* 0x000fe200078e00ff */
[----:B------:R-:W1:Y:S01]  /*0140*/  LDCU.64 UR4, c[0x0][0x358] ;  /* 0x00006b00ff0477ac */ /* 0x000e620008000a00 */
[C---:B------:R-:W-:Y:S02]  /*0150*/  IMAD R7, R3.reuse, UR7, R2 ;  /* 0x0000000703077c24 */ /* 0x040fe4000f8e0202 */
[----:B------:R-:W-:-:S04]  /*0160*/  IMAD.WIDE.U32 R4, R3, UR6, R4 ;  /* 0x0000000603047c25 */ /* 0x000fc8000f8e0004 */
[----:B------:R-:W-:Y:S02]  /*0170*/  IMAD.IADD R7, R5, 0x1, R7 ;  /* 0x0000000105077824 */ /* 0x000fe400078e0207 */
[----:B------:R-:W-:-:S03]  /*0180*/  IMAD.SHL.U32 R6, R4, 0x4, RZ ;  /* 0x0000000404067824 */ /* 0x000fc600078e00ff */
[----:B------:R-:W-:Y:S02]  /*0190*/  SHF.L.U64.HI R7, R4, 0x2, R7 ;  /* 0x0000000204077819 */ /* 0x000fe40000010207 */
[C---:B0-----:R-:W-:Y:S02]  /*01a0*/  IADD3 R4, P1, PT, R6.reuse, UR10, RZ ;  /* 0x0000000a06047c10 */ /* 0x041fe4000ff3e0ff */
[----:B------:R-:W-:Y:S02]  /*01b0*/  LEA R2, P0, R3, UR8, 0x2 ;  /* 0x0000000803027c11 */ /* 0x000fe4000f8010ff */
[----:B------:R-:W-:Y:S02]  /*01c0*/  IADD3.X R5, PT, PT, R7, UR11, RZ, P1, !PT ;  /* 0x0000000b07057c10 */ /* 0x000fe40008ffe4ff */
[----:B------:R-:W-:Y:S01]  /*01d0*/  LEA.HI.X R3, R3, UR9, R0, 0x2, P0 ;  /* 0x0000000903037c11 */ /* 0x000fe200080f1400 */
[----:B------:R-:W0:Y:S03]  /*01e0*/  LDCU.64 UR8, c[0x0][0x390] ;  /* 0x00007200ff0877ac */ /* 0x000e260008000a00 */
[----:B-1----:R-:W2:Y:S04]  /*01f0*/  LDG.E R5, desc[UR4][R4.64] ;  /* 0x0000000404057981 */ /* 0x002ea8000c1e1900 */
[----:B------:R-:W2:Y:S01]  /*0200*/  LDG.E R2, desc[UR4][R2.64] ;  /* 0x0000000402027981 */ /* 0x000ea2000c1e1900 */
[----:B0-----:R-:W-:-:S04]  /*0210*/  IADD3 R6, P0, PT, R6, UR8, RZ ;  /* 0x0000000806067c10 */ /* 0x001fc8000ff1e0ff */
[----:B------:R-:W-:Y:S01]  /*0220*/  IADD3.X R7, PT, PT, R7, UR9, RZ, P0, !PT ;  /* 0x0000000907077c10 */ /* 0x000fe200087fe4ff */
[----:B--2---:R-:W-:-:S05]  /*0230*/  FMUL R9, R2, R5 ;  /* 0x0000000502097220 */ /* 0x004fca0000400000 */
[----:B------:R-:W-:Y:S01]  /*0240*/  STG.E desc[UR4][R6.64], R9 ;  /* 0x0000000906007986 */ /* 0x000fe2000c101904 */
[----:B------:R-:W-:Y:S05]  /*0250*/  EXIT ;  /* 0x000000000000794d */ /* 0x000fea0003800000 */
.L_x_0:
[----:B------:R-:W-:-:S00]  /*0260*/  BRA `(.L_x_0) ;  /* 0xfffffffc00fc7947 */ /* 0x000fc0000383ffff */
[----:B------:R-:W-:-:S00]  /*0270*/  NOP ;  /* 0x0000000000007918 */ /* 0x000fc00000000000 */
        /* <DEDUP_REMOVED lines=8> */
.L_x_1:


//--------------------- .nv.shared.reserved.0     --------------------------
	.section	.nv.shared.reserved.0,"aw",@nobits
	.weak		__nv_reservedSMEM_offset_0_alias
	.size		__nv_reservedSMEM_offset_0_alias, 0, 64
	.other		__nv_reservedSMEM_offset_0_alias,@"STO_CUDA_RESERVED_SHARED STV_DEFAULT"
__nv_reservedSMEM_offset_0_alias:
	.zero		0
	.zero		64


//--------------------- .nv.constant0._Z14DiagonalMatMulPKfS0_Pfmm --------------------------
	.section	.nv.constant0._Z14DiagonalMatMulPKfS0_Pfmm,"a",@progbits
	.sectionflags	@""
	.align	4
.nv.constant0._Z14DiagonalMatMulPKfS0_Pfmm:
	.zero		936


//--------------------- SYMBOLS --------------------------

	.type		.nv.reservedSmem.offset0,@object
	.size		.nv.reservedSmem.offset0,0x4
